//
// Generated by NVIDIA NVVM Compiler
//
// Compiler Build ID: CL-36424714
// Cuda compilation tools, release 13.0, V13.0.88
// Based on NVVM 20.0.0
//

.version 9.0
.target sm_100
.address_size 64

	// .globl	_Z26reductionReduceIdleThreadsPfS_
// _ZZ26reductionReduceIdleThreadsPfS_E4psum has been demoted

.visible .entry _Z26reductionReduceIdleThreadsPfS_(
	.param .u64 .ptr .align 1 _Z26reductionReduceIdleThreadsPfS__param_0,
	.param .u64 .ptr .align 1 _Z26reductionReduceIdleThreadsPfS__param_1
)
{
	.reg .pred 	%p<5>;
	.reg .b32 	%r<16>;
	.reg .b32 	%f<8>;
	.reg .b64 	%rd<11>;
	// demoted variable
	.shared .align 4 .b8 _ZZ26reductionReduceIdleThreadsPfS_E4psum[64];
	ld.param.u64 	%rd2, [_Z26reductionReduceIdleThreadsPfS__param_0];
	ld.param.u64 	%rd1, [_Z26reductionReduceIdleThreadsPfS__param_1];
	cvta.to.global.u64 	%rd3, %rd2;
	mov.u32 	%r1, %ctaid.x;
	mov.u32 	%r15, %ntid.x;
	mul.lo.s32 	%r7, %r15, %r1;
	shl.b32 	%r8, %r7, 1;
	mov.u32 	%r3, %tid.x;
	add.s32 	%r9, %r8, %r3;
	mul.wide.s32 	%rd4, %r9, 4;
	add.s64 	%rd5, %rd3, %rd4;
	ld.global.f32 	%f1, [%rd5];
	add.s32 	%r10, %r9, %r15;
	mul.wide.u32 	%rd6, %r10, 4;
	add.s64 	%rd7, %rd3, %rd6;
	ld.global.f32 	%f2, [%rd7];
	add.f32 	%f3, %f1, %f2;
	shl.b32 	%r11, %r3, 2;
	mov.u32 	%r12, _ZZ26reductionReduceIdleThreadsPfS_E4psum;
	add.s32 	%r4, %r12, %r11;
	st.shared.f32 	[%r4], %f3;
	bar.sync 	0;
	setp.lt.u32 	%p1, %r15, 2;
	@%p1 bra 	$L__BB0_4;
$L__BB0_1:
	shr.u32 	%r6, %r15, 1;
	setp.ge.u32 	%p2, %r3, %r6;
	@%p2 bra 	$L__BB0_3;
	shl.b32 	%r13, %r6, 2;
	add.s32 	%r14, %r4, %r13;
	ld.shared.f32 	%f4, [%r14];
	ld.shared.f32 	%f5, [%r4];
	add.f32 	%f6, %f4, %f5;
	st.shared.f32 	[%r4], %f6;
$L__BB0_3:
	bar.sync 	0;
	setp.gt.u32 	%p3, %r15, 3;
	mov.u32 	%r15, %r6;
	@%p3 bra 	$L__BB0_1;
$L__BB0_4:
	setp.ne.s32 	%p4, %r3, 0;
	@%p4 bra 	$L__BB0_6;
	ld.shared.f32 	%f7, [_ZZ26reductionReduceIdleThreadsPfS_E4psum];
	cvta.to.global.u64 	%rd8, %rd1;
	mul.wide.u32 	%rd9, %r1, 4;
	add.s64 	%rd10, %rd8, %rd9;
	st.global.f32 	[%rd10], %f7;
$L__BB0_6:
	ret;

}


// ===== COMPILED SASS (sm_100) =====

	.target	sm_100

	.elftype	@"ET_EXEC"


//--------------------- .note.nv.tkinfo           --------------------------
	.section	.note.nv.tkinfo,"",@"SHT_NOTE"
	.sectionflags	@"SHF_NOTE_NV_TKINFO"
	.tkinfo
        /*0018*/ 	.word	0x00000002
        /*0030*/ 	.string	""
        /*0030*/ 	.string	"ptxas"
        /*0030*/ 	.string	"Cuda compilation tools, release 13.0, V13.0.88"
        /*0030*/ 	.string	"Build cuda_13.0.r13.0/compiler.36424714_0"
        /*0030*/ 	.string	"-arch sm_100 -m 64 "



//--------------------- .note.nv.cuinfo           --------------------------
	.section	.note.nv.cuinfo,"",@"SHT_NOTE"
	.sectionflags	@"SHF_NOTE_NV_CUINFO"
        /*0018*/ 	.short	0x0002
        /*001a*/ 	.short	0x0064
        /*001c*/ 	.short	0x0082
	.zero		2


//--------------------- .nv.info                  --------------------------
	.section	.nv.info,"",@"SHT_CUDA_INFO"
	.align	4


	//----- nvinfo : EIATTR_REGCOUNT
	.align		4
        /*0000*/ 	.byte	0x04, 0x2f
        /*0002*/ 	.short	(.L_1 - .L_0)
	.align		4
.L_0:
        /*0004*/ 	.word	index@(_Z26reductionReduceIdleThreadsPfS_)
        /*0008*/ 	.word	0x0000000e


	//----- nvinfo : EIATTR_FRAME_SIZE
	.align		4
.L_1:
        /*000c*/ 	.byte	0x04, 0x11
        /*000e*/ 	.short	(.L_3 - .L_2)
	.align		4
.L_2:
        /*0010*/ 	.word	index@(_Z26reductionReduceIdleThreadsPfS_)
        /*0014*/ 	.word	0x00000000


	//----- nvinfo : EIATTR_MIN_STACK_SIZE
	.align		4
.L_3:
        /*0018*/ 	.byte	0x04, 0x12
        /*001a*/ 	.short	(.L_5 - .L_4)
	.align		4
.L_4:
        /*001c*/ 	.word	index@(_Z26reductionReduceIdleThreadsPfS_)
        /*0020*/ 	.word	0x00000000
.L_5:


//--------------------- .nv.compat                --------------------------
	.section	.nv.compat,"",@"SHT_CUDA_COMPAT_INFO"
	.align	4
        /*0000*/ 	.byte	0x02, 0x09, 0x00, 0x00, 0x02, 0x02, 0x01, 0x00, 0x02, 0x05, 0x05, 0x00, 0x03, 0x07, 0x01, 0x01
        /*0010*/ 	.byte	0x02, 0x03, 0x00, 0x00, 0x02, 0x06, 0x01, 0x00, 0x04, 0x0b, 0x08, 0x00, 0x09, 0x00, 0x00, 0x00
        /*0020*/ 	.byte	0x00, 0x00, 0x00, 0x00


//--------------------- .nv.info._Z26reductionReduceIdleThreadsPfS_ --------------------------
	.section	.nv.info._Z26reductionReduceIdleThreadsPfS_,"",@"SHT_CUDA_INFO"
	.sectionflags	@""
	.align	4


	//----- nvinfo : EIATTR_CUDA_API_VERSION
	.align		4
        /*0000*/ 	.byte	0x04, 0x37
        /*0002*/ 	.short	(.L_7 - .L_6)
.L_6:
        /*0004*/ 	.word	0x00000082


	//----- nvinfo : EIATTR_KPARAM_INFO
	.align		4
.L_7:
        /*0008*/ 	.byte	0x04, 0x17
        /*000a*/ 	.short	(.L_9 - .L_8)
.L_8:
        /*000c*/ 	.word	0x00000000
        /*0010*/ 	.short	0x0001
        /*0012*/ 	.short	0x0008
        /*0014*/ 	.byte	0x00, 0xf5, 0x21, 0x00


	//----- nvinfo : EIATTR_KPARAM_INFO
	.align		4
.L_9:
        /*0018*/ 	.byte	0x04, 0x17
        /*001a*/ 	.short	(.L_11 - .L_10)
.L_10:
        /*001c*/ 	.word	0x00000000
        /*0020*/ 	.short	0x0000
        /*0022*/ 	.short	0x0000
        /*0024*/ 	.byte	0x00, 0xf5, 0x21, 0x00


	//----- nvinfo : EIATTR_SPARSE_MMA_MASK
	.align		4
.L_11:
        /*0028*/ 	.byte	0x03, 0x50
        /*002a*/ 	.short	0x0000


	//----- nvinfo : EIATTR_MAXREG_COUNT
	.align		4
        /*002c*/ 	.byte	0x03, 0x1b
        /*002e*/ 	.short	0x00ff


	//----- nvinfo : EIATTR_NUM_BARRIERS
	.align		4
        /*0030*/ 	.byte	0x02, 0x4c
        /*0032*/ 	.byte	0x01
	.zero		1


	//----- nvinfo : EIATTR_MERCURY_ISA_VERSION
	.align		4
        /*0034*/ 	.byte	0x03, 0x5f
        /*0036*/ 	.short	0x0101


	//----- nvinfo : EIATTR_VRC_CTA_INIT_COUNT
	.align		4
        /*0038*/ 	.byte	0x02, 0x4a
	.zero		1
	.zero		1


	//----- nvinfo : EIATTR_EXIT_INSTR_OFFSETS
	.align		4
        /*003c*/ 	.byte	0x04, 0x1c
        /*003e*/ 	.short	(.L_13 - .L_12)


	//   ....[0]....
.L_12:
        /*0040*/ 	.word	0x00000230


	//   ....[1]....
        /*0044*/ 	.word	0x000002b0


	//----- nvinfo : EIATTR_CBANK_PARAM_SIZE
	.align		4
.L_13:
        /*0048*/ 	.byte	0x03, 0x19
        /*004a*/ 	.short	0x0010


	//----- nvinfo : EIATTR_PARAM_CBANK
	.align		4
        /*004c*/ 	.byte	0x04, 0x0a
        /*004e*/ 	.short	(.L_15 - .L_14)
	.align		4
.L_14:
        /*0050*/ 	.word	index@(.nv.constant0._Z26reductionReduceIdleThreadsPfS_)
        /*0054*/ 	.short	0x0380
        /*0056*/ 	.short	0x0010


	//----- nvinfo : EIATTR_SW_WAR
	.align		4
.L_15:
        /*0058*/ 	.byte	0x04, 0x36
        /*005a*/ 	.short	(.L_17 - .L_16)
.L_16:
        /*005c*/ 	.word	0x00000008
.L_17:


//--------------------- .nv.callgraph             --------------------------
	.section	.nv.callgraph,"",@"SHT_CUDA_CALLGRAPH"
	.align	4
	.sectionentsize	8
	.align		4
        /*0000*/ 	.word	0x00000000
	.align		4
        /*0004*/ 	.word	0xffffffff
	.align		4
        /*0008*/ 	.word	0x00000000
	.align		4
        /*000c*/ 	.word	0xfffffffe
	.align		4
        /*0010*/ 	.word	0x00000000
	.align		4
        /*0014*/ 	.word	0xfffffffd
	.align		4
        /*0018*/ 	.word	0x00000000
	.align		4
        /*001c*/ 	.word	0xfffffffc


//--------------------- .text._Z26reductionReduceIdleThreadsPfS_ --------------------------
	.section	.text._Z26reductionReduceIdleThreadsPfS_,"ax",@progbits
	.align	128
        .global         _Z26reductionReduceIdleThreadsPfS_
        .type           _Z26reductionReduceIdleThreadsPfS_,@function
        .size           _Z26reductionReduceIdleThreadsPfS_,(.L_x_3 - _Z26reductionReduceIdleThreadsPfS_)
        .other          _Z26reductionReduceIdleThreadsPfS_,@"STO_CUDA_ENTRY STV_DEFAULT"
_Z26reductionReduceIdleThreadsPfS_:
.text._Z26reductionReduceIdleThreadsPfS_:
[----:B------:R-:W-:Y:S01]  /*0000*/  LDC R1, c[0x0][0x37c] ;  /* 0x0000df00ff017b82 */ /* 0x000fe20000000800 */
[----:B------:R-:W0:Y:S01]  /*0010*/  S2R R9, SR_CTAID.X ;  /* 0x0000000000097919 */ /* 0x000e220000002500 */
[----:B------:R-:W0:Y:S06]  /*0020*/  LDCU UR8, c[0x0][0x360] ;  /* 0x00006c00ff0877ac */ /* 0x000e2c0008000800 */
[----:B------:R-:W1:Y:S01]  /*0030*/  LDC.64 R4, c[0x0][0x380] ;  /* 0x0000e000ff047b82 */ /* 0x000e620000000a00 */
[----:B------:R-:W2:Y:S01]  /*0040*/  S2R R11, SR_TID.X ;  /* 0x00000000000b7919 */ /* 0x000ea20000002100 */
[----:B------:R-:W3:Y:S01]  /*0050*/  LDCU.64 UR6, c[0x0][0x358] ;  /* 0x00006b00ff0677ac */ /* 0x000ee20008000a00 */
[----:B0-----:R-:W-:-:S05]  /*0060*/  IMAD R0, R9, UR8, RZ ;  /* 0x0000000809007c24 */ /* 0x001fca000f8e02ff */
[----:B--2---:R-:W-:-:S04]  /*0070*/  LEA R3, R0, R11, 0x1 ;  /* 0x0000000b00037211 */ /* 0x004fc800078e08ff */
[C---:B------:R-:W-:Y:S01]  /*0080*/  IADD3 R7, PT, PT, R3.reuse, UR8, RZ ;  /* 0x0000000803077c10 */ /* 0x040fe2000fffe0ff */
[----:B-1----:R-:W-:-:S04]  /*0090*/  IMAD.WIDE R2, R3, 0x4, R4 ;  /* 0x0000000403027825 */ /* 0x002fc800078e0204 */
[----:B------:R-:W-:Y:S02]  /*00a0*/  IMAD.WIDE.U32 R4, R7, 0x4, R4 ;  /* 0x0000000407047825 */ /* 0x000fe400078e0004 */
[----:B---3--:R-:W2:Y:S04]  /*00b0*/  LDG.E R2, desc[UR6][R2.64] ;  /* 0x0000000602027981 */ /* 0x008ea8000c1e1900 */
[----:B------:R-:W2:Y:S01]  /*00c0*/  LDG.E R5, desc[UR6][R4.64] ;  /* 0x0000000604057981 */ /* 0x000ea2000c1e1900 */
[----:B------:R-:W0:Y:S01]  /*00d0*/  S2UR UR5, SR_CgaCtaId ;  /* 0x00000000000579c3 */ /* 0x000e220000008800 */
[----:B------:R-:W-:Y:S01]  /*00e0*/  UMOV UR4, 0x400 ;  /* 0x0000040000047882 */ /* 0x000fe20000000000 */
[----:B------:R-:W-:Y:S01]  /*00f0*/  UISETP.GE.U32.AND UP0, UPT, UR8, 0x2, UPT ;  /* 0x000000020800788c */ /* 0x000fe2000bf06070 */
[----:B------:R-:W-:Y:S01]  /*0100*/  ISETP.NE.AND P0, PT, R11, RZ, PT ;  /* 0x000000ff0b00720c */ /* 0x000fe20003f05270 */
[----:B0-----:R-:W-:-:S06]  /*0110*/  ULEA UR4, UR5, UR4, 0x18 ;  /* 0x0000000405047291 */ /* 0x001fcc000f8ec0ff */
[----:B------:R-:W-:Y:S01]  /*0120*/  LEA R7, R11, UR4, 0x2 ;  /* 0x000000040b077c11 */ /* 0x000fe2000f8e10ff */
[----:B--2---:R-:W-:-:S05]  /*0130*/  FADD R0, R2, R5 ;  /* 0x0000000502007221 */ /* 0x004fca0000000000 */
[----:B------:R0:W-:Y:S01]  /*0140*/  STS [R7], R0 ;  /* 0x0000000007007388 */ /* 0x0001e20000000800 */
[----:B------:R-:W-:Y:S06]  /*0150*/  BAR.SYNC.DEFER_BLOCKING 0x0 ;  /* 0x0000000000007b1d */ /* 0x000fec0000010000 */
[----:B------:R-:W-:Y:S05]  /*0160*/  BRA.U !UP0, `(.L_x_0) ;  /* 0x0000000108307547 */ /* 0x000fea000b800000 */
[----:B0-----:R-:W-:-:S07]  /*0170*/  IMAD.U32 R0, RZ, RZ, UR8 ;  /* 0x00000008ff007e24 */ /* 0x001fce000f8e00ff */
.L_x_1:
[----:B------:R-:W-:-:S04]  /*0180*/  SHF.R.U32.HI R6, RZ, 0x1, R0 ;  /* 0x00000001ff067819 */ /* 0x000fc80000011600 */
[----:B------:R-:W-:-:S13]  /*0190*/  ISETP.GE.U32.AND P1, PT, R11, R6, PT ;  /* 0x000000060b00720c */ /* 0x000fda0003f26070 */
[----:B------:R-:W-:Y:S01]  /*01a0*/  @!P1 LEA R2, R6, R7, 0x2 ;  /* 0x0000000706029211 */ /* 0x000fe200078e10ff */
[----:B------:R-:W-:Y:S05]  /*01b0*/  @!P1 LDS R3, [R7] ;  /* 0x0000000007039984 */ /* 0x000fea0000000800 */
[----:B------:R-:W0:Y:S02]  /*01c0*/  @!P1 LDS R2, [R2] ;  /* 0x0000000002029984 */ /* 0x000e240000000800 */
[----:B0-----:R-:W-:-:S05]  /*01d0*/  @!P1 FADD R4, R2, R3 ;  /* 0x0000000302049221 */ /* 0x001fca0000000000 */
[----:B------:R1:W-:Y:S01]  /*01e0*/  @!P1 STS [R7], R4 ;  /* 0x0000000407009388 */ /* 0x0003e20000000800 */
[----:B------:R-:W-:Y:S01]  /*01f0*/  BAR.SYNC.DEFER_BLOCKING 0x0 ;  /* 0x0000000000007b1d */ /* 0x000fe20000010000 */
[----:B------:R-:W-:Y:S01]  /*0200*/  ISETP.GT.U32.AND P1, PT, R0, 0x3, PT ;  /* 0x000000030000780c */ /* 0x000fe20003f24070 */
[----:B------:R-:W-:-:S12]  /*0210*/  IMAD.MOV.U32 R0, RZ, RZ, R6 ;  /* 0x000000ffff007224 */ /* 0x000fd800078e0006 */
[----:B-1----:R-:W-:Y:S05]  /*0220*/  @P1 BRA `(.L_x_1) ;  /* 0xfffffffc00d41947 */ /* 0x002fea000383ffff */
.L_x_0:
[----:B------:R-:W-:Y:S05]  /*0230*/  @P0 EXIT ;  /* 0x000000000000094d */ /* 0x000fea0003800000 */
[----:B------:R-:W1:Y:S01]  /*0240*/  S2UR UR5, SR_CgaCtaId ;  /* 0x00000000000579c3 */ /* 0x000e620000008800 */
[----:B------:R-:W-:-:S07]  /*0250*/  UMOV UR4, 0x400 ;  /* 0x0000040000047882 */ /* 0x000fce0000000000 */
[----:B------:R-:W2:Y:S01]  /*0260*/  LDC.64 R2, c[0x0][0x388] ;  /* 0x0000e200ff027b82 */ /* 0x000ea20000000a00 */
[----:B-1----:R-:W-:Y:S01]  /*0270*/  ULEA UR4, UR5, UR4, 0x18 ;  /* 0x0000000405047291 */ /* 0x002fe2000f8ec0ff */
[----:B--2---:R-:W-:-:S08]  /*0280*/  IMAD.WIDE.U32 R2, R9, 0x4, R2 ;  /* 0x0000000409027825 */ /* 0x004fd000078e0002 */
[----:B------:R-:W1:Y:S04]  /*0290*/  LDS R5, [UR4] ;  /* 0x00000004ff057984 */ /* 0x000e680008000800 */
[----:B-1----:R-:W-:Y:S01]  /*02a0*/  STG.E desc[UR6][R2.64], R5 ;  /* 0x0000000502007986 */ /* 0x002fe2000c101906 */
[----:B------:R-:W-:Y:S05]  /*02b0*/  EXIT ;  /* 0x000000000000794d */ /* 0x000fea0003800000 */
.L_x_2:
[----:B------:R-:W-:-:S00]  /*02c0*/  BRA `(.L_x_2) ;  /* 0xfffffffc00fc7947 */ /* 0x000fc0000383ffff */
[----:B------:R-:W-:-:S00]  /*02d0*/  NOP ;  /* 0x0000000000007918 */ /* 0x000fc00000000000 */
        /* <DEDUP_REMOVED lines=10> */
.L_x_3:


//--------------------- .nv.shared._Z26reductionReduceIdleThreadsPfS_ --------------------------
	.section	.nv.shared._Z26reductionReduceIdleThreadsPfS_,"aw",@nobits
	.sectionflags	@""
	.align	4
.nv.shared._Z26reductionReduceIdleThreadsPfS_:
	.zero		1088


//--------------------- .nv.shared.reserved.0     --------------------------
	.section	.nv.shared.reserved.0,"aw",@nobits
	.weak		__nv_reservedSMEM_offset_0_alias
	.size		__nv_reservedSMEM_offset_0_alias, 0, 64
	.other		__nv_reservedSMEM_offset_0_alias,@"STO_CUDA_RESERVED_SHARED STV_DEFAULT"
__nv_reservedSMEM_offset_0_alias:
	.zero		0
	.zero		64


//--------------------- .nv.constant0._Z26reductionReduceIdleThreadsPfS_ --------------------------
	.section	.nv.constant0._Z26reductionReduceIdleThreadsPfS_,"a",@progbits
	.sectionflags	@""
	.align	4
.nv.constant0._Z26reductionReduceIdleThreadsPfS_:
	.zero		912


//--------------------- SYMBOLS --------------------------

	.type		.nv.reservedSmem.offset0,@object
	.size		.nv.reservedSmem.offset0,0x4
	.type		.nv.reservedSmem.cap,@object
	.size		.nv.reservedSmem.cap,0x4
